	.headerflags	@"EF_CUDA_TEXMODE_UNIFIED EF_CUDA_64BIT_ADDRESS EF_CUDA_SM86 EF_CUDA_VIRTUAL_SM(EF_CUDA_SM86)"
	.elftype	@"ET_EXEC"


//--------------------- .nv.info                  --------------------------
	.section	.nv.info,"",@"SHT_CUDA_INFO"
	.align	4


	//----- nvinfo : EIATTR_REGCOUNT
	.align		4
        /*0000*/ 	.byte	0x04, 0x2f
        /*0002*/ 	.short	(.L_1 - .L_0)
	.align		4
.L_0:
        /*0004*/ 	.word	index@(triton_red_fused__to_copy_mean_pow_4)
        /*0008*/ 	.word	0x0000000c


	//----- nvinfo : EIATTR_MIN_STACK_SIZE
	.align		4
.L_1:
        /*000c*/ 	.byte	0x04, 0x12
        /*000e*/ 	.short	(.L_3 - .L_2)
	.align		4
.L_2:
        /*0010*/ 	.word	index@(triton_red_fused__to_copy_mean_pow_4)
        /*0014*/ 	.word	0x00000000


	//----- nvinfo : EIATTR_FRAME_SIZE
	.align		4
.L_3:
        /*0018*/ 	.byte	0x04, 0x11
        /*001a*/ 	.short	(.L_5 - .L_4)
	.align		4
.L_4:
        /*001c*/ 	.word	index@(triton_red_fused__to_copy_mean_pow_4)
        /*0020*/ 	.word	0x00000000


	//----- nvinfo : EIATTR_MIN_STACK_SIZE
	.align		4
.L_5:
        /*0024*/ 	.byte	0x04, 0x12
        /*0026*/ 	.short	(.L_7 - .L_6)
	.align		4
.L_6:
        /*0028*/ 	.word	index@(triton_red_fused__to_copy_mean_pow_4)
        /*002c*/ 	.word	0x00000000
.L_7:


//--------------------- .nv.info.triton_red_fused__to_copy_mean_pow_4 --------------------------
	.section	.nv.info.triton_red_fused__to_copy_mean_pow_4,"",@"SHT_CUDA_INFO"
	.sectionflags	@""
	.align	4


	//----- nvinfo : EIATTR_CUDA_API_VERSION
	.align		4
        /*0000*/ 	.byte	0x04, 0x37
        /*0002*/ 	.short	(.L_9 - .L_8)
.L_8:
        /*0004*/ 	.word	0x0000007c


	//----- nvinfo : EIATTR_SW2861232_WAR
	.align		4
.L_9:
        /*0008*/ 	.byte	0x01, 0x35
	.zero		2


	//----- nvinfo : EIATTR_PARAM_CBANK
	.align		4
        /*000c*/ 	.byte	0x04, 0x0a
        /*000e*/ 	.short	(.L_11 - .L_10)
	.align		4
.L_10:
        /*0010*/ 	.word	index@(.nv.constant0.triton_red_fused__to_copy_mean_pow_4)
        /*0014*/ 	.short	0x0160
        /*0016*/ 	.short	0x0020


	//----- nvinfo : EIATTR_CBANK_PARAM_SIZE
	.align		4
.L_11:
        /*0018*/ 	.byte	0x03, 0x19
        /*001a*/ 	.short	0x0020


	//----- nvinfo : EIATTR_KPARAM_INFO
	.align		4
        /*001c*/ 	.byte	0x04, 0x17
        /*001e*/ 	.short	(.L_13 - .L_12)
.L_12:
        /*0020*/ 	.word	0x00000000
        /*0024*/ 	.short	0x0004
        /*0026*/ 	.short	0x0018
        /*0028*/ 	.byte	0x00, 0xf4, 0x21, 0x00


	//----- nvinfo : EIATTR_KPARAM_INFO
	.align		4
.L_13:
        /*002c*/ 	.byte	0x04, 0x17
        /*002e*/ 	.short	(.L_15 - .L_14)
.L_14:
        /*0030*/ 	.word	0x00000000
        /*0034*/ 	.short	0x0003
        /*0036*/ 	.short	0x0014
        /*0038*/ 	.byte	0x00, 0xf0, 0x11, 0x00


	//----- nvinfo : EIATTR_KPARAM_INFO
	.align		4
.L_15:
        /*003c*/ 	.byte	0x04, 0x17
        /*003e*/ 	.short	(.L_17 - .L_16)
.L_16:
        /*0040*/ 	.word	0x00000000
        /*0044*/ 	.short	0x0002
        /*0046*/ 	.short	0x0010
        /*0048*/ 	.byte	0x00, 0xf0, 0x11, 0x00


	//----- nvinfo : EIATTR_KPARAM_INFO
	.align		4
.L_17:
        /*004c*/ 	.byte	0x04, 0x17
        /*004e*/ 	.short	(.L_19 - .L_18)
.L_18:
        /*0050*/ 	.word	0x00000000
        /*0054*/ 	.short	0x0001
        /*0056*/ 	.short	0x0008
        /*0058*/ 	.byte	0x00, 0xf4, 0x21, 0x00


	//----- nvinfo : EIATTR_KPARAM_INFO
	.align		4
.L_19:
        /*005c*/ 	.byte	0x04, 0x17
        /*005e*/ 	.short	(.L_21 - .L_20)
.L_20:
        /*0060*/ 	.word	0x00000000
        /*0064*/ 	.short	0x0000
        /*0066*/ 	.short	0x0000
        /*0068*/ 	.byte	0x00, 0xf4, 0x21, 0x00


	//----- nvinfo : EIATTR_MAXREG_COUNT
	.align		4
.L_21:
        /*006c*/ 	.byte	0x03, 0x1b
        /*006e*/ 	.short	0x00ff


	//----- nvinfo : EIATTR_COOP_GROUP_MASK_REGIDS
	.align		4
        /*0070*/ 	.byte	0x04, 0x29
        /*0072*/ 	.short	(.L_23 - .L_22)


	//   ....[0]....
.L_22:
        /*0074*/ 	.word	0xffffffff


	//   ....[1]....
        /*0078*/ 	.word	0xffffffff


	//   ....[2]....
        /*007c*/ 	.word	0xffffffff


	//   ....[3]....
        /*0080*/ 	.word	0xffffffff


	//   ....[4]....
        /*0084*/ 	.word	0xffffffff


	//----- nvinfo : EIATTR_COOP_GROUP_INSTR_OFFSETS
	.align		4
.L_23:
        /*0088*/ 	.byte	0x04, 0x28
        /*008a*/ 	.short	(.L_25 - .L_24)


	//   ....[0]....
.L_24:
        /*008c*/ 	.word	0x00000220


	//   ....[1]....
        /*0090*/ 	.word	0x00000250


	//   ....[2]....
        /*0094*/ 	.word	0x00000270


	//   ....[3]....
        /*0098*/ 	.word	0x00000290


	//   ....[4]....
        /*009c*/ 	.word	0x000002b0


	//----- nvinfo : EIATTR_EXIT_INSTR_OFFSETS
	.align		4
.L_25:
        /*00a0*/ 	.byte	0x04, 0x1c
        /*00a2*/ 	.short	(.L_27 - .L_26)


	//   ....[0]....
.L_26:
        /*00a4*/ 	.word	0x000002f0


	//   ....[1]....
        /*00a8*/ 	.word	0x00000350


	//----- nvinfo : EIATTR_REQNTID
	.align		4
.L_27:
        /*00ac*/ 	.byte	0x04, 0x10
        /*00ae*/ 	.short	(.L_29 - .L_28)
.L_28:
        /*00b0*/ 	.word	0x00000080
        /*00b4*/ 	.word	0x00000001
        /*00b8*/ 	.word	0x00000001
.L_29:


//--------------------- .nv.callgraph             --------------------------
	.section	.nv.callgraph,"",@"SHT_CUDA_CALLGRAPH"
	.align	4
	.sectionentsize	8
	.align		4
        /*0000*/ 	.word	0x00000000
	.align		4
        /*0004*/ 	.word	0xffffffff
	.align		4
        /*0008*/ 	.word	0x00000000
	.align		4
        /*000c*/ 	.word	0xfffffffe
	.align		4
        /*0010*/ 	.word	0x00000000
	.align		4
        /*0014*/ 	.word	0xfffffffd
	.align		4
        /*0018*/ 	.word	0x00000000
	.align		4
        /*001c*/ 	.word	0xfffffffc


//--------------------- .nv.rel.action            --------------------------
	.section	.nv.rel.action,"",@"SHT_CUDA_RELOCINFO"
	.align	8
	.sectionentsize	8
        /*0000*/ 	.byte	0x73, 0x00, 0x00, 0x00, 0x00, 0x00, 0x00, 0x00, 0x00, 0x00, 0x00, 0x11, 0x25, 0x00, 0x05, 0x36


//--------------------- .nv.constant0.triton_red_fused__to_copy_mean_pow_4 --------------------------
	.section	.nv.constant0.triton_red_fused__to_copy_mean_pow_4,"a",@progbits
	.sectionflags	@""
	.align	4
.nv.constant0.triton_red_fused__to_copy_mean_pow_4:
	.zero		384


//--------------------- .text.triton_red_fused__to_copy_mean_pow_4 --------------------------
	.section	.text.triton_red_fused__to_copy_mean_pow_4,"ax",@progbits
	.sectionflags	@"SHF_BARRIERS=1"
	.sectioninfo	@"SHI_REGISTERS=12"
	.align	128
        .global         triton_red_fused__to_copy_mean_pow_4
        .type           triton_red_fused__to_copy_mean_pow_4,@function
        .size           triton_red_fused__to_copy_mean_pow_4,(.L_x_1 - triton_red_fused__to_copy_mean_pow_4)
        .other          triton_red_fused__to_copy_mean_pow_4,@"STO_CUDA_ENTRY STV_DEFAULT"
triton_red_fused__to_copy_mean_pow_4:
.text.triton_red_fused__to_copy_mean_pow_4:
[----:B------:R-:W-:Y:S02]  /*0000*/  IMAD.MOV.U32 R1, RZ, RZ, c[0x0][0x28] ;  /* 0x00000a00ff017624 */ /* 0x000fe400078e00ff */
[----:B------:R-:W0:Y:S01]  /*0010*/  S2R R0, SR_TID.X ;  /* 0x0000000000007919 */ /* 0x000e220000002100 */
[----:B------:R-:W-:-:S03]  /*0020*/  ULDC.64 UR4, c[0x0][0x118] ;  /* 0x0000460000047ab9 */ /* 0x000fc60000000a00 */
[----:B------:R-:W1:Y:S01]  /*0030*/  S2R R3, SR_CTAID.X ;  /* 0x0000000000037919 */ /* 0x000e620000002500 */
[----:B0-----:R-:W-:Y:S01]  /*0040*/  SHF.R.U32.HI R2, RZ, 0x5, R0 ;  /* 0x00000005ff027819 */ /* 0x001fe20000011600 */
[----:B-1----:R-:W-:-:S03]  /*0050*/  IMAD.SHL.U32 R3, R3, 0x4, RZ ;  /* 0x0000000403037824 */ /* 0x002fc600078e00ff */
[----:B------:R-:W-:-:S04]  /*0060*/  SGXT.U32 R2, R2, 0x2 ;  /* 0x000000020202781a */ /* 0x000fc80000000000 */
[----:B------:R-:W-:-:S04]  /*0070*/  LOP3.LUT R4, R2, R3, RZ, 0xfc, !PT ;  /* 0x0000000302047212 */ /* 0x000fc800078efcff */
[C---:B------:R-:W-:Y:S01]  /*0080*/  ISETP.GE.AND P0, PT, R4.reuse, 0x15180, PT ;  /* 0x000151800400780c */ /* 0x040fe20003f06270 */
[----:B------:R-:W-:-:S05]  /*0090*/  IMAD.HI R5, R4, 0x2aaaaaab, RZ ;  /* 0x2aaaaaab04057827 */ /* 0x000fca00078e02ff */
[----:B------:R-:W-:-:S04]  /*00a0*/  SHF.R.U32.HI R6, RZ, 0x1f, R5 ;  /* 0x0000001fff067819 */ /* 0x000fc80000011605 */
[----:B------:R-:W-:Y:S02]  /*00b0*/  LEA.HI.SX32 R7, R5, R6, 0x1e ;  /* 0x0000000605077211 */ /* 0x000fe400078ff2ff */
[----:B------:R-:W-:-:S03]  /*00c0*/  SHF.L.U32 R5, R0, 0x2, RZ ;  /* 0x0000000200057819 */ /* 0x000fc600000006ff */
[----:B------:R-:W-:Y:S01]  /*00d0*/  IMAD R6, R7, -0x18, R4 ;  /* 0xffffffe807067824 */ /* 0x000fe200078e0204 */
[----:B------:R-:W-:-:S05]  /*00e0*/  LOP3.LUT R5, R5, 0x7c, RZ, 0xc0, !PT ;  /* 0x0000007c05057812 */ /* 0x000fca00078ec0ff */
[----:B------:R-:W-:Y:S01]  /*00f0*/  IMAD R6, R6, 0x80, R5 ;  /* 0x0000008006067824 */ /* 0x000fe200078e0205 */
[----:B------:R-:W-:-:S03]  /*0100*/  MOV R5, 0x2 ;  /* 0x0000000200057802 */ /* 0x000fc60000000f00 */
[----:B------:R-:W-:Y:S02]  /*0110*/  IMAD R4, R7, 0x2400, R6 ;  /* 0x0000240007047824 */ /* 0x000fe400078e0206 */
[----:B------:R-:W-:Y:S02]  /*0120*/  CS2R R6, SRZ ;  /* 0x0000000000067805 */ /* 0x000fe4000001ff00 */
[----:B------:R-:W-:-:S05]  /*0130*/  IMAD.WIDE R4, R4, R5, c[0x0][0x160] ;  /* 0x0000580004047625 */ /* 0x000fca00078e0205 */
[----:B------:R-:W2:Y:S01]  /*0140*/  @!P0 LDG.E.EF.64 R6, [R4.64] ;  /* 0x0000000404068981 */ /* 0x000ea2000c0e1b00 */
[----:B------:R-:W-:Y:S02]  /*0150*/  LOP3.LUT R3, R3, 0x3, R0, 0xf8, !PT ;  /* 0x0000000303037812 */ /* 0x000fe400078ef800 */
[----:B--2---:R-:W-:-:S05]  /*0160*/  PRMT R8, R6, 0x7632, R8 ;  /* 0x0000763206087816 */ /* 0x004fca0000000008 */
[----:B------:R-:W-:Y:S01]  /*0170*/  IMAD.U32 R9, R8, 0x10000, RZ ;  /* 0x0001000008097824 */ /* 0x000fe200078e00ff */
[----:B------:R-:W-:Y:S02]  /*0180*/  SHF.L.U32 R8, R6, 0x10, RZ ;  /* 0x0000001006087819 */ /* 0x000fe400000006ff */
[----:B------:R-:W-:Y:S01]  /*0190*/  PRMT R6, R7, 0x7632, R6 ;  /* 0x0000763207067816 */ /* 0x000fe20000000006 */
[----:B------:R-:W-:Y:S01]  /*01a0*/  FMUL R9, R9, R9 ;  /* 0x0000000909097220 */ /* 0x000fe20000400000 */
[----:B------:R-:W-:Y:S02]  /*01b0*/  IMAD.U32 R7, R7, 0x10000, RZ ;  /* 0x0001000007077824 */ /* 0x000fe400078e00ff */
[----:B------:R-:W-:Y:S01]  /*01c0*/  SHF.L.U32 R6, R6, 0x10, RZ ;  /* 0x0000001006067819 */ /* 0x000fe200000006ff */
[----:B------:R-:W-:-:S04]  /*01d0*/  FFMA R8, R8, R8, R9 ;  /* 0x0000000808087223 */ /* 0x000fc80000000009 */
[----:B------:R-:W-:-:S04]  /*01e0*/  FFMA R7, R7, R7, R8 ;  /* 0x0000000707077223 */ /* 0x000fc80000000008 */
[----:B------:R-:W-:-:S05]  /*01f0*/  FFMA R7, R6, R6, R7 ;  /* 0x0000000606077223 */ /* 0x000fca0000000007 */
[----:B------:R-:W-:Y:S02]  /*0200*/  FSEL R7, R7, RZ, !P0 ;  /* 0x000000ff07077208 */ /* 0x000fe40004000000 */
[----:B------:R-:W-:-:S03]  /*0210*/  LOP3.LUT P0, RZ, R0, 0x7c, RZ, 0xc0, !PT ;  /* 0x0000007c00ff7812 */ /* 0x000fc6000780c0ff */
[----:B------:R-:W0:Y:S01]  /*0220*/  SHFL.BFLY PT, R4, R7, 0x10, 0x1f ;  /* 0x0e001f0007047f89 */ /* 0x000e2200000e0000 */
[----:B------:R-:W-:Y:S01]  /*0230*/  ISETP.LT.AND P0, PT, R3, 0x15180, !P0 ;  /* 0x000151800300780c */ /* 0x000fe20004701270 */
[----:B0-----:R-:W-:-:S05]  /*0240*/  FADD R4, R7, R4 ;  /* 0x0000000407047221 */ /* 0x001fca0000000000 */
[----:B------:R-:W0:Y:S02]  /*0250*/  SHFL.BFLY PT, R5, R4, 0x8, 0x1f ;  /* 0x0d001f0004057f89 */ /* 0x000e2400000e0000 */
[----:B0-----:R-:W-:-:S05]  /*0260*/  FADD R5, R4, R5 ;  /* 0x0000000504057221 */ /* 0x001fca0000000000 */
[----:B------:R-:W0:Y:S02]  /*0270*/  SHFL.BFLY PT, R6, R5, 0x4, 0x1f ;  /* 0x0c801f0005067f89 */ /* 0x000e2400000e0000 */
[----:B0-----:R-:W-:-:S05]  /*0280*/  FADD R6, R5, R6 ;  /* 0x0000000605067221 */ /* 0x001fca0000000000 */
[----:B------:R-:W0:Y:S02]  /*0290*/  SHFL.BFLY PT, R9, R6, 0x2, 0x1f ;  /* 0x0c401f0006097f89 */ /* 0x000e2400000e0000 */
[----:B0-----:R-:W-:-:S05]  /*02a0*/  FADD R9, R6, R9 ;  /* 0x0000000906097221 */ /* 0x001fca0000000000 */
[----:B------:R-:W0:Y:S02]  /*02b0*/  SHFL.BFLY PT, R8, R9, 0x1, 0x1f ;  /* 0x0c201f0009087f89 */ /* 0x000e2400000e0000 */
[----:B0-----:R-:W-:-:S05]  /*02c0*/  FADD R7, R9, R8 ;  /* 0x0000000809077221 */ /* 0x001fca0000000000 */
[----:B------:R0:W-:Y:S04]  /*02d0*/  STS [R2.X4], R7 ;  /* 0x0000000702007388 */ /* 0x0001e80000004800 */
[----:B------:R-:W-:Y:S06]  /*02e0*/  BAR.SYNC.DEFER_BLOCKING 0x0 ;  /* 0x0000000000007b1d */ /* 0x000fec0000010000 */
[----:B------:R-:W-:Y:S05]  /*02f0*/  @!P0 EXIT ;  /* 0x000000000000894d */ /* 0x000fea0003800000 */
[----:B0-----:R-:W-:Y:S02]  /*0300*/  LOP3.LUT R0, R0, 0x3, RZ, 0xc0, !PT ;  /* 0x0000000300007812 */ /* 0x001fe400078ec0ff */
[----:B------:R-:W-:-:S03]  /*0310*/  MOV R2, 0x4 ;  /* 0x0000000400027802 */ /* 0x000fc60000000f00 */
[----:B------:R-:W0:Y:S02]  /*0320*/  LDS R5, [R0.X4] ;  /* 0x0000000000057984 */ /* 0x000e240000004800 */
[----:B------:R-:W-:-:S05]  /*0330*/  IMAD.WIDE R2, R3, R2, c[0x0][0x168] ;  /* 0x00005a0003027625 */ /* 0x000fca00078e0202 */
[----:B0-----:R-:W-:Y:S01]  /*0340*/  STG.E [R2.64], R5 ;  /* 0x0000000502007986 */ /* 0x001fe2000c101904 */
[----:B------:R-:W-:Y:S05]  /*0350*/  EXIT ;  /* 0x000000000000794d */ /* 0x000fea0003800000 */
.L_x_0:
[----:B------:R-:W-:-:S00]  /*0360*/  BRA `(.L_x_0) ;  /* 0xfffffff000007947 */ /* 0x000fc0000383ffff */
[----:B------:R-:W-:-:S00]  /*0370*/  NOP ;  /* 0x0000000000007918 */ /* 0x000fc00000000000 */
        /* <DEDUP_REMOVED lines=8> */
.L_x_1:


//--------------------- .nv.shared.triton_red_fused__to_copy_mean_pow_4 --------------------------
	.section	.nv.shared.triton_red_fused__to_copy_mean_pow_4,"aw",@nobits
	.sectionflags	@""
	.align	16
